	.headerflags	@"EF_CUDA_TEXMODE_UNIFIED EF_CUDA_64BIT_ADDRESS EF_CUDA_SM86 EF_CUDA_VIRTUAL_SM(EF_CUDA_SM86)"
	.elftype	@"ET_EXEC"


//--------------------- .nv.info                  --------------------------
	.section	.nv.info,"",@"SHT_CUDA_INFO"
	.align	4


	//----- nvinfo : EIATTR_REGCOUNT
	.align		4
        /*0000*/ 	.byte	0x04, 0x2f
        /*0002*/ 	.short	(.L_1 - .L_0)
	.align		4
.L_0:
        /*0004*/ 	.word	index@(triton_)
        /*0008*/ 	.word	0x0000001a


	//----- nvinfo : EIATTR_MIN_STACK_SIZE
	.align		4
.L_1:
        /*000c*/ 	.byte	0x04, 0x12
        /*000e*/ 	.short	(.L_3 - .L_2)
	.align		4
.L_2:
        /*0010*/ 	.word	index@(triton_)
        /*0014*/ 	.word	0x00000000


	//----- nvinfo : EIATTR_FRAME_SIZE
	.align		4
.L_3:
        /*0018*/ 	.byte	0x04, 0x11
        /*001a*/ 	.short	(.L_5 - .L_4)
	.align		4
.L_4:
        /*001c*/ 	.word	index@(triton_)
        /*0020*/ 	.word	0x00000000


	//----- nvinfo : EIATTR_MIN_STACK_SIZE
	.align		4
.L_5:
        /*0024*/ 	.byte	0x04, 0x12
        /*0026*/ 	.short	(.L_7 - .L_6)
	.align		4
.L_6:
        /*0028*/ 	.word	index@(triton_)
        /*002c*/ 	.word	0x00000000
.L_7:


//--------------------- .nv.info.triton_          --------------------------
	.section	.nv.info.triton_,"",@"SHT_CUDA_INFO"
	.sectionflags	@""
	.align	4


	//----- nvinfo : EIATTR_CUDA_API_VERSION
	.align		4
        /*0000*/ 	.byte	0x04, 0x37
        /*0002*/ 	.short	(.L_9 - .L_8)
.L_8:
        /*0004*/ 	.word	0x0000007c


	//----- nvinfo : EIATTR_SW2861232_WAR
	.align		4
.L_9:
        /*0008*/ 	.byte	0x01, 0x35
	.zero		2


	//----- nvinfo : EIATTR_PARAM_CBANK
	.align		4
        /*000c*/ 	.byte	0x04, 0x0a
        /*000e*/ 	.short	(.L_11 - .L_10)
	.align		4
.L_10:
        /*0010*/ 	.word	index@(.nv.constant0.triton_)
        /*0014*/ 	.short	0x0160
        /*0016*/ 	.short	0x0020


	//----- nvinfo : EIATTR_CBANK_PARAM_SIZE
	.align		4
.L_11:
        /*0018*/ 	.byte	0x03, 0x19
        /*001a*/ 	.short	0x0020


	//----- nvinfo : EIATTR_KPARAM_INFO
	.align		4
        /*001c*/ 	.byte	0x04, 0x17
        /*001e*/ 	.short	(.L_13 - .L_12)
.L_12:
        /*0020*/ 	.word	0x00000000
        /*0024*/ 	.short	0x0003
        /*0026*/ 	.short	0x0018
        /*0028*/ 	.byte	0x00, 0xf4, 0x21, 0x00


	//----- nvinfo : EIATTR_KPARAM_INFO
	.align		4
.L_13:
        /*002c*/ 	.byte	0x04, 0x17
        /*002e*/ 	.short	(.L_15 - .L_14)
.L_14:
        /*0030*/ 	.word	0x00000000
        /*0034*/ 	.short	0x0002
        /*0036*/ 	.short	0x0010
        /*0038*/ 	.byte	0x00, 0xf0, 0x11, 0x00


	//----- nvinfo : EIATTR_KPARAM_INFO
	.align		4
.L_15:
        /*003c*/ 	.byte	0x04, 0x17
        /*003e*/ 	.short	(.L_17 - .L_16)
.L_16:
        /*0040*/ 	.word	0x00000000
        /*0044*/ 	.short	0x0001
        /*0046*/ 	.short	0x0008
        /*0048*/ 	.byte	0x00, 0xf4, 0x21, 0x00


	//----- nvinfo : EIATTR_KPARAM_INFO
	.align		4
.L_17:
        /*004c*/ 	.byte	0x04, 0x17
        /*004e*/ 	.short	(.L_19 - .L_18)
.L_18:
        /*0050*/ 	.word	0x00000000
        /*0054*/ 	.short	0x0000
        /*0056*/ 	.short	0x0000
        /*0058*/ 	.byte	0x00, 0xf4, 0x21, 0x00


	//----- nvinfo : EIATTR_MAXREG_COUNT
	.align		4
.L_19:
        /*005c*/ 	.byte	0x03, 0x1b
        /*005e*/ 	.short	0x00ff


	//----- nvinfo : EIATTR_EXIT_INSTR_OFFSETS
	.align		4
        /*0060*/ 	.byte	0x04, 0x1c
        /*0062*/ 	.short	(.L_21 - .L_20)


	//   ....[0]....
.L_20:
        /*0064*/ 	.word	0x00000400


	//----- nvinfo : EIATTR_REQNTID
	.align		4
.L_21:
        /*0068*/ 	.byte	0x04, 0x10
        /*006a*/ 	.short	(.L_23 - .L_22)
.L_22:
        /*006c*/ 	.word	0x00000080
        /*0070*/ 	.word	0x00000001
        /*0074*/ 	.word	0x00000001
.L_23:


//--------------------- .nv.callgraph             --------------------------
	.section	.nv.callgraph,"",@"SHT_CUDA_CALLGRAPH"
	.align	4
	.sectionentsize	8
	.align		4
        /*0000*/ 	.word	0x00000000
	.align		4
        /*0004*/ 	.word	0xffffffff
	.align		4
        /*0008*/ 	.word	0x00000000
	.align		4
        /*000c*/ 	.word	0xfffffffe
	.align		4
        /*0010*/ 	.word	0x00000000
	.align		4
        /*0014*/ 	.word	0xfffffffd
	.align		4
        /*0018*/ 	.word	0x00000000
	.align		4
        /*001c*/ 	.word	0xfffffffc


//--------------------- .nv.rel.action            --------------------------
	.section	.nv.rel.action,"",@"SHT_CUDA_RELOCINFO"
	.align	8
	.sectionentsize	8
        /*0000*/ 	.byte	0x73, 0x00, 0x00, 0x00, 0x00, 0x00, 0x00, 0x00, 0x00, 0x00, 0x00, 0x11, 0x25, 0x00, 0x05, 0x36


//--------------------- .nv.constant0.triton_     --------------------------
	.section	.nv.constant0.triton_,"a",@progbits
	.sectionflags	@""
	.align	4
.nv.constant0.triton_:
	.zero		384


//--------------------- .text.triton_             --------------------------
	.section	.text.triton_,"ax",@progbits
	.sectioninfo	@"SHI_REGISTERS=26"
	.align	128
        .global         triton_
        .type           triton_,@function
        .size           triton_,(.L_x_1 - triton_)
        .other          triton_,@"STO_CUDA_ENTRY STV_DEFAULT"
triton_:
.text.triton_:
[----:B------:R-:W-:Y:S02]  /*0000*/  IMAD.MOV.U32 R1, RZ, RZ, c[0x0][0x28] ;  /* 0x00000a00ff017624 */ /* 0x000fe400078e00ff */
[----:B------:R-:W0:Y:S01]  /*0010*/  S2R R0, SR_TID.X ;  /* 0x0000000000007919 */ /* 0x000e220000002100 */
[----:B------:R-:W-:Y:S01]  /*0020*/  IMAD.MOV.U32 R15, RZ, RZ, 0x2 ;  /* 0x00000002ff0f7424 */ /* 0x000fe200078e00ff */
[----:B------:R-:W-:Y:S02]  /*0030*/  ULDC.64 UR4, c[0x0][0x118] ;  /* 0x0000460000047ab9 */ /* 0x000fe40000000a00 */
[----:B------:R-:W1:Y:S01]  /*0040*/  S2R R3, SR_CTAID.X ;  /* 0x0000000000037919 */ /* 0x000e620000002500 */
[----:B0-----:R-:W-:Y:S01]  /*0050*/  IMAD.SHL.U32 R0, R0, 0x8, RZ ;  /* 0x0000000800007824 */ /* 0x001fe200078e00ff */
[----:B-1----:R-:W-:-:S04]  /*0060*/  SHF.R.S32.HI R5, RZ, 0x13, R3 ;  /* 0x00000013ff057819 */ /* 0x002fc80000011403 */
[----:B------:R-:W-:Y:S02]  /*0070*/  LOP3.LUT R0, R0, 0x3f8, RZ, 0xc0, !PT ;  /* 0x000003f800007812 */ /* 0x000fe400078ec0ff */
[----:B------:R-:W-:-:S03]  /*0080*/  SGXT R5, R5, 0x1 ;  /* 0x000000010505781a */ /* 0x000fc60000000200 */
[----:B------:R-:W-:-:S05]  /*0090*/  IMAD R0, R3, 0x1000, R0 ;  /* 0x0000100003007824 */ /* 0x000fca00078e0200 */
[C---:B------:R-:W-:Y:S02]  /*00a0*/  IADD3 R2, R0.reuse, 0x400, RZ ;  /* 0x0000040000027810 */ /* 0x040fe40007ffe0ff */
[C---:B------:R-:W-:Y:S02]  /*00b0*/  IADD3 R3, R0.reuse, 0x800, RZ ;  /* 0x0000080000037810 */ /* 0x040fe40007ffe0ff */
[C---:B------:R-:W-:Y:S02]  /*00c0*/  LEA.HI R6, R5.reuse, R0, RZ, 0x6 ;  /* 0x0000000005067211 */ /* 0x040fe400078f30ff */
[----:B------:R-:W-:Y:S02]  /*00d0*/  IADD3 R4, R0, 0xc00, RZ ;  /* 0x00000c0000047810 */ /* 0x000fe40007ffe0ff */
[CC--:B------:R-:W-:Y:S02]  /*00e0*/  LEA.HI R7, R5.reuse, R2.reuse, RZ, 0x6 ;  /* 0x0000000205077211 */ /* 0x0c0fe400078f30ff */
[----:B------:R-:W-:-:S02]  /*00f0*/  LEA.HI R9, R5, R2, RZ, 0xc ;  /* 0x0000000205097211 */ /* 0x000fc400078f60ff */
[CC--:B------:R-:W-:Y:S02]  /*0100*/  LEA.HI R2, R5.reuse, R3.reuse, RZ, 0x6 ;  /* 0x0000000305027211 */ /* 0x0c0fe400078f30ff */
[C---:B------:R-:W-:Y:S02]  /*0110*/  LEA.HI R11, R5.reuse, R3, RZ, 0xc ;  /* 0x00000003050b7211 */ /* 0x040fe400078f60ff */
[CC--:B------:R-:W-:Y:S02]  /*0120*/  LEA.HI R8, R5.reuse, R4.reuse, RZ, 0x6 ;  /* 0x0000000405087211 */ /* 0x0c0fe400078f30ff */
[C---:B------:R-:W-:Y:S02]  /*0130*/  LEA.HI R13, R5.reuse, R4, RZ, 0xc ;  /* 0x00000004050d7211 */ /* 0x040fe400078f60ff */
[----:B------:R-:W-:Y:S02]  /*0140*/  LOP3.LUT R3, R6, 0xfffff7c0, RZ, 0xc0, !PT ;  /* 0xfffff7c006037812 */ /* 0x000fe400078ec0ff */
[----:B------:R-:W-:-:S02]  /*0150*/  LEA.HI R5, R5, R0, RZ, 0xc ;  /* 0x0000000005057211 */ /* 0x000fc400078f60ff */
[----:B------:R-:W-:Y:S01]  /*0160*/  SHF.R.S32.HI R10, RZ, 0xc, R9 ;  /* 0x0000000cff0a7819 */ /* 0x000fe20000011409 */
[----:B------:R-:W-:Y:S01]  /*0170*/  IMAD.IADD R3, R0, 0x1, -R3 ;  /* 0x0000000100037824 */ /* 0x000fe200078e0a03 */
[----:B------:R-:W-:Y:S02]  /*0180*/  SHF.R.S32.HI R12, RZ, 0xc, R11 ;  /* 0x0000000cff0c7819 */ /* 0x000fe4000001140b */
[----:B------:R-:W-:Y:S01]  /*0190*/  SHF.R.S32.HI R4, RZ, 0xc, R5 ;  /* 0x0000000cff047819 */ /* 0x000fe20000011405 */
[----:B------:R-:W-:Y:S01]  /*01a0*/  IMAD R11, R10, 0x40, R3 ;  /* 0x000000400a0b7824 */ /* 0x000fe200078e0203 */
[----:B------:R-:W-:Y:S01]  /*01b0*/  SHF.R.S32.HI R14, RZ, 0xc, R13 ;  /* 0x0000000cff0e7819 */ /* 0x000fe2000001140d */
[--C-:B------:R-:W-:Y:S01]  /*01c0*/  IMAD R12, R12, 0x40, R3.reuse ;  /* 0x000000400c0c7824 */ /* 0x100fe200078e0203 */
[----:B------:R-:W-:Y:S01]  /*01d0*/  SHF.R.S32.HI R6, RZ, 0x6, R6 ;  /* 0x00000006ff067819 */ /* 0x000fe20000011406 */
[----:B------:R-:W-:Y:S01]  /*01e0*/  IMAD R10, R4, 0x40, R3 ;  /* 0x00000040040a7824 */ /* 0x000fe200078e0203 */
[----:B------:R-:W-:Y:S01]  /*01f0*/  SHF.R.S32.HI R7, RZ, 0x6, R7 ;  /* 0x00000006ff077819 */ /* 0x000fe20000011407 */
[----:B------:R-:W-:Y:S01]  /*0200*/  IMAD R14, R14, 0x40, R3 ;  /* 0x000000400e0e7824 */ /* 0x000fe200078e0203 */
[----:B------:R-:W-:-:S02]  /*0210*/  SHF.R.S32.HI R2, RZ, 0x6, R2 ;  /* 0x00000006ff027819 */ /* 0x000fc40000011402 */
[----:B------:R-:W-:Y:S02]  /*0220*/  SHF.R.S32.HI R8, RZ, 0x6, R8 ;  /* 0x00000006ff087819 */ /* 0x000fe40000011408 */
[----:B------:R-:W-:Y:S02]  /*0230*/  LEA.HI R3, R6, R6, RZ, 0x6 ;  /* 0x0000000606037211 */ /* 0x000fe400078f30ff */
[----:B------:R-:W-:Y:S02]  /*0240*/  LEA.HI R4, R7, R7, RZ, 0x6 ;  /* 0x0000000707047211 */ /* 0x000fe400078f30ff */
[----:B------:R-:W-:Y:S02]  /*0250*/  LEA.HI R5, R2, R2, RZ, 0x6 ;  /* 0x0000000202057211 */ /* 0x000fe400078f30ff */
[----:B------:R-:W-:Y:S02]  /*0260*/  LEA.HI R9, R8, R8, RZ, 0x6 ;  /* 0x0000000808097211 */ /* 0x000fe400078f30ff */
[----:B------:R-:W-:-:S02]  /*0270*/  LOP3.LUT R3, R3, 0x1ffc0, RZ, 0xc0, !PT ;  /* 0x0001ffc003037812 */ /* 0x000fc400078ec0ff */
[----:B------:R-:W-:Y:S02]  /*0280*/  LOP3.LUT R4, R4, 0x1ffc0, RZ, 0xc0, !PT ;  /* 0x0001ffc004047812 */ /* 0x000fe400078ec0ff */
[----:B------:R-:W-:Y:S01]  /*0290*/  LOP3.LUT R5, R5, 0x1ffc0, RZ, 0xc0, !PT ;  /* 0x0001ffc005057812 */ /* 0x000fe200078ec0ff */
[----:B------:R-:W-:Y:S01]  /*02a0*/  IMAD.IADD R3, R6, 0x1, -R3 ;  /* 0x0000000106037824 */ /* 0x000fe200078e0a03 */
[----:B------:R-:W-:Y:S01]  /*02b0*/  LOP3.LUT R9, R9, 0x1ffc0, RZ, 0xc0, !PT ;  /* 0x0001ffc009097812 */ /* 0x000fe200078ec0ff */
[----:B------:R-:W-:Y:S02]  /*02c0*/  IMAD.IADD R4, R7, 0x1, -R4 ;  /* 0x0000000107047824 */ /* 0x000fe400078e0a04 */
[----:B------:R-:W-:Y:S02]  /*02d0*/  IMAD.IADD R5, R2, 0x1, -R5 ;  /* 0x0000000102057824 */ /* 0x000fe400078e0a05 */
[----:B------:R-:W-:Y:S02]  /*02e0*/  IMAD.IADD R9, R8, 0x1, -R9 ;  /* 0x0000000108097824 */ /* 0x000fe400078e0a09 */
[----:B------:R-:W-:-:S02]  /*02f0*/  IMAD R3, R3, 0x8000, R10 ;  /* 0x0000800003037824 */ /* 0x000fc400078e020a */
[----:B------:R-:W-:Y:S02]  /*0300*/  IMAD R8, R4, 0x8000, R11 ;  /* 0x0000800004087824 */ /* 0x000fe400078e020b */
[----:B------:R-:W-:Y:S02]  /*0310*/  IMAD R2, R5, 0x8000, R12 ;  /* 0x0000800005027824 */ /* 0x000fe400078e020c */
[----:B------:R-:W-:Y:S02]  /*0320*/  IMAD R12, R9, 0x8000, R14 ;  /* 0x00008000090c7824 */ /* 0x000fe400078e020e */
[----:B------:R-:W-:-:S04]  /*0330*/  IMAD.WIDE R4, R3, R15, c[0x0][0x160] ;  /* 0x0000580003047625 */ /* 0x000fc800078e020f */
[-C--:B------:R-:W-:Y:S02]  /*0340*/  IMAD.WIDE R8, R8, R15.reuse, c[0x0][0x160] ;  /* 0x0000580008087625 */ /* 0x080fe400078e020f */
[----:B------:R-:W2:Y:S02]  /*0350*/  LDG.E.128 R4, [R4.64] ;  /* 0x0000000404047981 */ /* 0x000ea4000c1e1d00 */
[-C--:B------:R-:W-:Y:S02]  /*0360*/  IMAD.WIDE R2, R2, R15.reuse, c[0x0][0x160] ;  /* 0x0000580002027625 */ /* 0x080fe400078e020f */
[----:B------:R-:W3:Y:S02]  /*0370*/  LDG.E.128 R8, [R8.64] ;  /* 0x0000000408087981 */ /* 0x000ee4000c1e1d00 */
[-C--:B------:R-:W-:Y:S02]  /*0380*/  IMAD.WIDE R12, R12, R15.reuse, c[0x0][0x160] ;  /* 0x000058000c0c7625 */ /* 0x080fe400078e020f */
[----:B------:R-:W4:Y:S04]  /*0390*/  LDG.E.128 R16, [R2.64] ;  /* 0x0000000402107981 */ /* 0x000f28000c1e1d00 */
[----:B------:R-:W5:Y:S01]  /*03a0*/  LDG.E.128 R20, [R12.64] ;  /* 0x000000040c147981 */ /* 0x000f62000c1e1d00 */
[----:B------:R-:W-:-:S05]  /*03b0*/  IMAD.WIDE R14, R0, R15, c[0x0][0x168] ;  /* 0x00005a00000e7625 */ /* 0x000fca00078e020f */
[----:B--2---:R-:W-:Y:S04]  /*03c0*/  STG.E.128 [R14.64], R4 ;  /* 0x000000040e007986 */ /* 0x004fe8000c101d04 */
[----:B---3--:R-:W-:Y:S04]  /*03d0*/  STG.E.128 [R14.64+0x800], R8 ;  /* 0x000800080e007986 */ /* 0x008fe8000c101d04 */
[----:B----4-:R-:W-:Y:S04]  /*03e0*/  STG.E.128 [R14.64+0x1000], R16 ;  /* 0x001000100e007986 */ /* 0x010fe8000c101d04 */
[----:B-----5:R-:W-:Y:S01]  /*03f0*/  STG.E.128 [R14.64+0x1800], R20 ;  /* 0x001800140e007986 */ /* 0x020fe2000c101d04 */
[----:B------:R-:W-:Y:S05]  /*0400*/  EXIT ;  /* 0x000000000000794d */ /* 0x000fea0003800000 */
.L_x_0:
[----:B------:R-:W-:-:S00]  /*0410*/  BRA `(.L_x_0) ;  /* 0xfffffff000007947 */ /* 0x000fc0000383ffff */
[----:B------:R-:W-:-:S00]  /*0420*/  NOP ;  /* 0x0000000000007918 */ /* 0x000fc00000000000 */
        /* <DEDUP_REMOVED lines=13> */
.L_x_1:
